//
// Generated by NVIDIA NVVM Compiler
//
// Compiler Build ID: CL-36424714
// Cuda compilation tools, release 13.0, V13.0.88
// Based on NVVM 20.0.0
//

.version 9.0
.target sm_100
.address_size 64

	// .globl	_Z17MatrixMulOnDevicePfS_S_i

.visible .entry _Z17MatrixMulOnDevicePfS_S_i(
	.param .u64 .ptr .align 1 _Z17MatrixMulOnDevicePfS_S_i_param_0,
	.param .u64 .ptr .align 1 _Z17MatrixMulOnDevicePfS_S_i_param_1,
	.param .u64 .ptr .align 1 _Z17MatrixMulOnDevicePfS_S_i_param_2,
	.param .u32 _Z17MatrixMulOnDevicePfS_S_i_param_3
)
{
	.reg .pred 	%p<12>;
	.reg .b32 	%r<82>;
	.reg .b32 	%f<67>;
	.reg .b64 	%rd<57>;

	ld.param.u64 	%rd5, [_Z17MatrixMulOnDevicePfS_S_i_param_0];
	ld.param.u64 	%rd6, [_Z17MatrixMulOnDevicePfS_S_i_param_1];
	ld.param.u64 	%rd4, [_Z17MatrixMulOnDevicePfS_S_i_param_2];
	ld.param.u32 	%r50, [_Z17MatrixMulOnDevicePfS_S_i_param_3];
	cvta.to.global.u64 	%rd1, %rd6;
	cvta.to.global.u64 	%rd2, %rd5;
	setp.lt.s32 	%p1, %r50, 1;
	@%p1 bra 	$L__BB0_16;
	add.s32 	%r1, %r50, -1;
	and.b32  	%r2, %r50, 7;
	and.b32  	%r3, %r50, 3;
	and.b32  	%r4, %r50, 2147483640;
	neg.s32 	%r5, %r4;
	shl.b32 	%r6, %r50, 3;
	shl.b32 	%r7, %r50, 1;
	mul.lo.s32 	%r8, %r50, 3;
	shl.b32 	%r9, %r50, 2;
	mul.lo.s32 	%r10, %r50, 5;
	mul.lo.s32 	%r11, %r50, 6;
	mul.lo.s32 	%r12, %r50, 7;
	cvta.to.global.u64 	%rd3, %rd4;
	mov.b32 	%r67, 0;
$L__BB0_2:
	mul.lo.s32 	%r14, %r67, %r50;
	mov.b32 	%r68, 0;
	cvt.u64.u32 	%rd44, %r14;
$L__BB0_3:
	setp.lt.u32 	%p2, %r1, 7;
	mov.f32 	%f66, 0f00000000;
	mov.b32 	%r80, 0;
	@%p2 bra 	$L__BB0_6;
	add.s32 	%r77, %r50, %r68;
	add.s32 	%r76, %r7, %r68;
	add.s32 	%r75, %r8, %r68;
	add.s32 	%r74, %r9, %r68;
	add.s32 	%r73, %r10, %r68;
	add.s32 	%r72, %r11, %r68;
	add.s32 	%r71, %r12, %r68;
	mov.f32 	%f66, 0f00000000;
	mov.u32 	%r69, %r14;
	mov.u32 	%r70, %r68;
	mov.u32 	%r78, %r5;
$L__BB0_5:
	.pragma "nounroll";
	mul.wide.u32 	%rd7, %r69, 4;
	add.s64 	%rd8, %rd2, %rd7;
	ld.global.f32 	%f16, [%rd8];
	mul.wide.u32 	%rd9, %r70, 4;
	add.s64 	%rd10, %rd1, %rd9;
	ld.global.f32 	%f17, [%rd10];
	fma.rn.f32 	%f18, %f16, %f17, %f66;
	ld.global.f32 	%f19, [%rd8+4];
	mul.wide.u32 	%rd11, %r77, 4;
	add.s64 	%rd12, %rd1, %rd11;
	ld.global.f32 	%f20, [%rd12];
	fma.rn.f32 	%f21, %f19, %f20, %f18;
	ld.global.f32 	%f22, [%rd8+8];
	mul.wide.u32 	%rd13, %r76, 4;
	add.s64 	%rd14, %rd1, %rd13;
	ld.global.f32 	%f23, [%rd14];
	fma.rn.f32 	%f24, %f22, %f23, %f21;
	ld.global.f32 	%f25, [%rd8+12];
	mul.wide.u32 	%rd15, %r75, 4;
	add.s64 	%rd16, %rd1, %rd15;
	ld.global.f32 	%f26, [%rd16];
	fma.rn.f32 	%f27, %f25, %f26, %f24;
	ld.global.f32 	%f28, [%rd8+16];
	mul.wide.u32 	%rd17, %r74, 4;
	add.s64 	%rd18, %rd1, %rd17;
	ld.global.f32 	%f29, [%rd18];
	fma.rn.f32 	%f30, %f28, %f29, %f27;
	ld.global.f32 	%f31, [%rd8+20];
	mul.wide.u32 	%rd19, %r73, 4;
	add.s64 	%rd20, %rd1, %rd19;
	ld.global.f32 	%f32, [%rd20];
	fma.rn.f32 	%f33, %f31, %f32, %f30;
	ld.global.f32 	%f34, [%rd8+24];
	mul.wide.u32 	%rd21, %r72, 4;
	add.s64 	%rd22, %rd1, %rd21;
	ld.global.f32 	%f35, [%rd22];
	fma.rn.f32 	%f36, %f34, %f35, %f33;
	ld.global.f32 	%f37, [%rd8+28];
	mul.wide.u32 	%rd23, %r71, 4;
	add.s64 	%rd24, %rd1, %rd23;
	ld.global.f32 	%f38, [%rd24];
	fma.rn.f32 	%f66, %f37, %f38, %f36;
	add.s32 	%r78, %r78, 8;
	add.s32 	%r77, %r77, %r6;
	add.s32 	%r76, %r76, %r6;
	add.s32 	%r75, %r75, %r6;
	add.s32 	%r74, %r74, %r6;
	add.s32 	%r73, %r73, %r6;
	add.s32 	%r72, %r72, %r6;
	add.s32 	%r71, %r71, %r6;
	add.s32 	%r70, %r70, %r6;
	add.s32 	%r69, %r69, 8;
	setp.ne.s32 	%p3, %r78, 0;
	mov.u32 	%r80, %r4;
	@%p3 bra 	$L__BB0_5;
$L__BB0_6:
	setp.eq.s32 	%p4, %r2, 0;
	@%p4 bra 	$L__BB0_14;
	add.s32 	%r54, %r2, -1;
	setp.lt.u32 	%p5, %r54, 3;
	@%p5 bra 	$L__BB0_9;
	add.s32 	%r55, %r80, %r14;
	mul.wide.u32 	%rd25, %r55, 4;
	add.s64 	%rd26, %rd2, %rd25;
	ld.global.f32 	%f40, [%rd26];
	mad.lo.s32 	%r56, %r80, %r50, %r68;
	mul.wide.u32 	%rd27, %r56, 4;
	add.s64 	%rd28, %rd1, %rd27;
	ld.global.f32 	%f41, [%rd28];
	fma.rn.f32 	%f42, %f40, %f41, %f66;
	cvt.u64.u32 	%rd30, %r80;
	add.s64 	%rd31, %rd30, %rd44;
	shl.b64 	%rd32, %rd31, 2;
	add.s64 	%rd33, %rd2, %rd32;
	ld.global.f32 	%f43, [%rd33+4];
	add.s32 	%r57, %r56, %r50;
	mul.wide.u32 	%rd34, %r57, 4;
	add.s64 	%rd35, %rd1, %rd34;
	ld.global.f32 	%f44, [%rd35];
	fma.rn.f32 	%f45, %f43, %f44, %f42;
	ld.global.f32 	%f46, [%rd33+8];
	add.s32 	%r58, %r57, %r50;
	mul.wide.u32 	%rd36, %r58, 4;
	add.s64 	%rd37, %rd1, %rd36;
	ld.global.f32 	%f47, [%rd37];
	fma.rn.f32 	%f48, %f46, %f47, %f45;
	ld.global.f32 	%f49, [%rd33+12];
	add.s32 	%r59, %r58, %r50;
	mul.wide.u32 	%rd38, %r59, 4;
	add.s64 	%rd39, %rd1, %rd38;
	ld.global.f32 	%f50, [%rd39];
	fma.rn.f32 	%f66, %f49, %f50, %f48;
	add.s32 	%r80, %r80, 4;
$L__BB0_9:
	setp.eq.s32 	%p6, %r3, 0;
	@%p6 bra 	$L__BB0_14;
	setp.eq.s32 	%p7, %r3, 1;
	@%p7 bra 	$L__BB0_12;
	add.s32 	%r60, %r80, %r14;
	mul.wide.u32 	%rd40, %r60, 4;
	add.s64 	%rd41, %rd2, %rd40;
	ld.global.f32 	%f52, [%rd41];
	mad.lo.s32 	%r61, %r80, %r50, %r68;
	mul.wide.u32 	%rd42, %r61, 4;
	add.s64 	%rd43, %rd1, %rd42;
	ld.global.f32 	%f53, [%rd43];
	fma.rn.f32 	%f54, %f52, %f53, %f66;
	cvt.u64.u32 	%rd45, %r80;
	add.s64 	%rd46, %rd45, %rd44;
	shl.b64 	%rd47, %rd46, 2;
	add.s64 	%rd48, %rd2, %rd47;
	ld.global.f32 	%f55, [%rd48+4];
	add.s32 	%r62, %r61, %r50;
	mul.wide.u32 	%rd49, %r62, 4;
	add.s64 	%rd50, %rd1, %rd49;
	ld.global.f32 	%f56, [%rd50];
	fma.rn.f32 	%f66, %f55, %f56, %f54;
	add.s32 	%r80, %r80, 2;
$L__BB0_12:
	and.b32  	%r63, %r50, 1;
	setp.eq.b32 	%p8, %r63, 1;
	not.pred 	%p9, %p8;
	@%p9 bra 	$L__BB0_14;
	add.s32 	%r64, %r80, %r14;
	mul.wide.u32 	%rd51, %r64, 4;
	add.s64 	%rd52, %rd2, %rd51;
	ld.global.f32 	%f57, [%rd52];
	mad.lo.s32 	%r65, %r80, %r50, %r68;
	mul.wide.u32 	%rd53, %r65, 4;
	add.s64 	%rd54, %rd1, %rd53;
	ld.global.f32 	%f58, [%rd54];
	fma.rn.f32 	%f66, %f57, %f58, %f66;
$L__BB0_14:
	add.s32 	%r66, %r68, %r14;
	mul.wide.u32 	%rd55, %r66, 4;
	add.s64 	%rd56, %rd3, %rd55;
	st.global.f32 	[%rd56], %f66;
	add.s32 	%r68, %r68, 1;
	setp.ne.s32 	%p10, %r68, %r50;
	@%p10 bra 	$L__BB0_3;
	add.s32 	%r67, %r67, 1;
	setp.ne.s32 	%p11, %r67, %r50;
	@%p11 bra 	$L__BB0_2;
$L__BB0_16:
	ret;

}


// ===== COMPILED SASS (sm_100) =====

	.target	sm_100

	.elftype	@"ET_EXEC"


//--------------------- .note.nv.tkinfo           --------------------------
	.section	.note.nv.tkinfo,"",@"SHT_NOTE"
	.sectionflags	@"SHF_NOTE_NV_TKINFO"
	.tkinfo
        /*0018*/ 	.word	0x00000002
        /*0030*/ 	.string	""
        /*0030*/ 	.string	"ptxas"
        /*0030*/ 	.string	"Cuda compilation tools, release 13.0, V13.0.88"
        /*0030*/ 	.string	"Build cuda_13.0.r13.0/compiler.36424714_0"
        /*0030*/ 	.string	"-arch sm_100 -m 64 "



//--------------------- .note.nv.cuinfo           --------------------------
	.section	.note.nv.cuinfo,"",@"SHT_NOTE"
	.sectionflags	@"SHF_NOTE_NV_CUINFO"
        /*0018*/ 	.short	0x0002
        /*001a*/ 	.short	0x0064
        /*001c*/ 	.short	0x0082
	.zero		2


//--------------------- .nv.info                  --------------------------
	.section	.nv.info,"",@"SHT_CUDA_INFO"
	.align	4


	//----- nvinfo : EIATTR_REGCOUNT
	.align		4
        /*0000*/ 	.byte	0x04, 0x2f
        /*0002*/ 	.short	(.L_1 - .L_0)
	.align		4
.L_0:
        /*0004*/ 	.word	index@(_Z17MatrixMulOnDevicePfS_S_i)
        /*0008*/ 	.word	0x00000020


	//----- nvinfo : EIATTR_FRAME_SIZE
	.align		4
.L_1:
        /*000c*/ 	.byte	0x04, 0x11
        /*000e*/ 	.short	(.L_3 - .L_2)
	.align		4
.L_2:
        /*0010*/ 	.word	index@(_Z17MatrixMulOnDevicePfS_S_i)
        /*0014*/ 	.word	0x00000000


	//----- nvinfo : EIATTR_MIN_STACK_SIZE
	.align		4
.L_3:
        /*0018*/ 	.byte	0x04, 0x12
        /*001a*/ 	.short	(.L_5 - .L_4)
	.align		4
.L_4:
        /*001c*/ 	.word	index@(_Z17MatrixMulOnDevicePfS_S_i)
        /*0020*/ 	.word	0x00000000
.L_5:


//--------------------- .nv.compat                --------------------------
	.section	.nv.compat,"",@"SHT_CUDA_COMPAT_INFO"
	.align	4
        /*0000*/ 	.byte	0x02, 0x09, 0x00, 0x00, 0x02, 0x02, 0x01, 0x00, 0x02, 0x05, 0x05, 0x00, 0x03, 0x07, 0x01, 0x01
        /*0010*/ 	.byte	0x02, 0x03, 0x00, 0x00, 0x02, 0x06, 0x01, 0x00, 0x04, 0x0b, 0x08, 0x00, 0x09, 0x00, 0x00, 0x00
        /*0020*/ 	.byte	0x00, 0x00, 0x00, 0x00


//--------------------- .nv.info._Z17MatrixMulOnDevicePfS_S_i --------------------------
	.section	.nv.info._Z17MatrixMulOnDevicePfS_S_i,"",@"SHT_CUDA_INFO"
	.sectionflags	@""
	.align	4


	//----- nvinfo : EIATTR_CUDA_API_VERSION
	.align		4
        /*0000*/ 	.byte	0x04, 0x37
        /*0002*/ 	.short	(.L_7 - .L_6)
.L_6:
        /*0004*/ 	.word	0x00000082


	//----- nvinfo : EIATTR_KPARAM_INFO
	.align		4
.L_7:
        /*0008*/ 	.byte	0x04, 0x17
        /*000a*/ 	.short	(.L_9 - .L_8)
.L_8:
        /*000c*/ 	.word	0x00000000
        /*0010*/ 	.short	0x0003
        /*0012*/ 	.short	0x0018
        /*0014*/ 	.byte	0x00, 0xf0, 0x11, 0x00


	//----- nvinfo : EIATTR_KPARAM_INFO
	.align		4
.L_9:
        /*0018*/ 	.byte	0x04, 0x17
        /*001a*/ 	.short	(.L_11 - .L_10)
.L_10:
        /*001c*/ 	.word	0x00000000
        /*0020*/ 	.short	0x0002
        /*0022*/ 	.short	0x0010
        /*0024*/ 	.byte	0x00, 0xf5, 0x21, 0x00


	//----- nvinfo : EIATTR_KPARAM_INFO
	.align		4
.L_11:
        /*0028*/ 	.byte	0x04, 0x17
        /*002a*/ 	.short	(.L_13 - .L_12)
.L_12:
        /*002c*/ 	.word	0x00000000
        /*0030*/ 	.short	0x0001
        /*0032*/ 	.short	0x0008
        /*0034*/ 	.byte	0x00, 0xf5, 0x21, 0x00


	//----- nvinfo : EIATTR_KPARAM_INFO
	.align		4
.L_13:
        /*0038*/ 	.byte	0x04, 0x17
        /*003a*/ 	.short	(.L_15 - .L_14)
.L_14:
        /*003c*/ 	.word	0x00000000
        /*0040*/ 	.short	0x0000
        /*0042*/ 	.short	0x0000
        /*0044*/ 	.byte	0x00, 0xf5, 0x21, 0x00


	//----- nvinfo : EIATTR_SPARSE_MMA_MASK
	.align		4
.L_15:
        /*0048*/ 	.byte	0x03, 0x50
        /*004a*/ 	.short	0x0000


	//----- nvinfo : EIATTR_MAXREG_COUNT
	.align		4
        /*004c*/ 	.byte	0x03, 0x1b
        /*004e*/ 	.short	0x00ff


	//----- nvinfo : EIATTR_MERCURY_ISA_VERSION
	.align		4
        /*0050*/ 	.byte	0x03, 0x5f
        /*0052*/ 	.short	0x0101


	//----- nvinfo : EIATTR_VRC_CTA_INIT_COUNT
	.align		4
        /*0054*/ 	.byte	0x02, 0x4a
	.zero		1
	.zero		1


	//----- nvinfo : EIATTR_EXIT_INSTR_OFFSETS
	.align		4
        /*0058*/ 	.byte	0x04, 0x1c
        /*005a*/ 	.short	(.L_17 - .L_16)


	//   ....[0]....
.L_16:
        /*005c*/ 	.word	0x00000030


	//   ....[1]....
        /*0060*/ 	.word	0x00000a30


	//----- nvinfo : EIATTR_CBANK_PARAM_SIZE
	.align		4
.L_17:
        /*0064*/ 	.byte	0x03, 0x19
        /*0066*/ 	.short	0x001c


	//----- nvinfo : EIATTR_PARAM_CBANK
	.align		4
        /*0068*/ 	.byte	0x04, 0x0a
        /*006a*/ 	.short	(.L_19 - .L_18)
	.align		4
.L_18:
        /*006c*/ 	.word	index@(.nv.constant0._Z17MatrixMulOnDevicePfS_S_i)
        /*0070*/ 	.short	0x0380
        /*0072*/ 	.short	0x001c


	//----- nvinfo : EIATTR_SW_WAR
	.align		4
.L_19:
        /*0074*/ 	.byte	0x04, 0x36
        /*0076*/ 	.short	(.L_21 - .L_20)
.L_20:
        /*0078*/ 	.word	0x00000008
.L_21:


//--------------------- .nv.callgraph             --------------------------
	.section	.nv.callgraph,"",@"SHT_CUDA_CALLGRAPH"
	.align	4
	.sectionentsize	8
	.align		4
        /*0000*/ 	.word	0x00000000
	.align		4
        /*0004*/ 	.word	0xffffffff
	.align		4
        /*0008*/ 	.word	0x00000000
	.align		4
        /*000c*/ 	.word	0xfffffffe
	.align		4
        /*0010*/ 	.word	0x00000000
	.align		4
        /*0014*/ 	.word	0xfffffffd
	.align		4
        /*0018*/ 	.word	0x00000000
	.align		4
        /*001c*/ 	.word	0xfffffffc


//--------------------- .text._Z17MatrixMulOnDevicePfS_S_i --------------------------
	.section	.text._Z17MatrixMulOnDevicePfS_S_i,"ax",@progbits
	.align	128
        .global         _Z17MatrixMulOnDevicePfS_S_i
        .type           _Z17MatrixMulOnDevicePfS_S_i,@function
        .size           _Z17MatrixMulOnDevicePfS_S_i,(.L_x_8 - _Z17MatrixMulOnDevicePfS_S_i)
        .other          _Z17MatrixMulOnDevicePfS_S_i,@"STO_CUDA_ENTRY STV_DEFAULT"
_Z17MatrixMulOnDevicePfS_S_i:
.text._Z17MatrixMulOnDevicePfS_S_i:
[----:B------:R-:W-:Y:S08]  /*0000*/  LDC R1, c[0x0][0x37c] ;  /* 0x0000df00ff017b82 */ /* 0x000ff00000000800 */
[----:B------:R-:W0:Y:S02]  /*0010*/  LDC R3, c[0x0][0x398] ;  /* 0x0000e600ff037b82 */ /* 0x000e240000000800 */
[----:B0-----:R-:W-:-:S13]  /*0020*/  ISETP.GE.AND P0, PT, R3, 0x1, PT ;  /* 0x000000010300780c */ /* 0x001fda0003f06270 */
[----:B------:R-:W-:Y:S05]  /*0030*/  @!P0 EXIT ;  /* 0x000000000000894d */ /* 0x000fea0003800000 */
[C---:B------:R-:W-:Y:S01]  /*0040*/  IADD3 R0, PT, PT, R3.reuse, -0x1, RZ ;  /* 0xffffffff03007810 */ /* 0x040fe20007ffe0ff */
[----:B------:R-:W0:Y:S01]  /*0050*/  LDCU.64 UR6, c[0x0][0x358] ;  /* 0x00006b00ff0677ac */ /* 0x000e220008000a00 */
[C---:B------:R-:W-:Y:S02]  /*0060*/  LOP3.LUT R2, R3.reuse, 0x7, RZ, 0xc0, !PT ;  /* 0x0000000703027812 */ /* 0x040fe400078ec0ff */
[----:B------:R-:W-:Y:S01]  /*0070*/  ISETP.GE.U32.AND P0, PT, R0, 0x7, PT ;  /* 0x000000070000780c */ /* 0x000fe20003f06070 */
[----:B------:R-:W-:Y:S01]  /*0080*/  UMOV UR4, URZ ;  /* 0x000000ff00047c82 */ /* 0x000fe20008000000 */
[C---:B------:R-:W-:Y:S02]  /*0090*/  LOP3.LUT R0, R3.reuse, 0x7ffffff8, RZ, 0xc0, !PT ;  /* 0x7ffffff803007812 */ /* 0x040fe400078ec0ff */
[----:B------:R-:W-:Y:S02]  /*00a0*/  LOP3.LUT R3, R3, 0x3, RZ, 0xc0, !PT ;  /* 0x0000000303037812 */ /* 0x000fe400078ec0ff */
[----:B------:R-:W-:-:S07]  /*00b0*/  IADD3 R4, PT, PT, -R0, RZ, RZ ;  /* 0x000000ff00047210 */ /* 0x000fce0007ffe1ff */
.L_x_6:
[----:B-1----:R-:W1:Y:S01]  /*00c0*/  LDCU UR8, c[0x0][0x398] ;  /* 0x00007300ff0877ac */ /* 0x002e620008000800 */
[----:B------:R-:W-:Y:S01]  /*00d0*/  HFMA2 R5, -RZ, RZ, 0, 0 ;  /* 0x00000000ff057431 */ /* 0x000fe200000001ff */
[----:B-1----:R-:W-:Y:S02]  /*00e0*/  UIMAD UR5, UR4, UR8, URZ ;  /* 0x00000008040572a4 */ /* 0x002fe4000f8e02ff */
[----:B------:R-:W-:-:S04]  /*00f0*/  UIADD3 UR4, UPT, UPT, UR4, 0x1, URZ ;  /* 0x0000000104047890 */ /* 0x000fc8000fffe0ff */
[----:B------:R-:W-:-:S11]  /*0100*/  UISETP.NE.AND UP0, UPT, UR4, UR8, UPT ;  /* 0x000000080400728c */ /* 0x000fd6000bf05270 */
.L_x_5:
[----:B-1----:R-:W-:Y:S01]  /*0110*/  MOV R16, RZ ;  /* 0x000000ff00107202 */ /* 0x002fe20000000f00 */
[----:B------:R-:W-:Y:S01]  /*0120*/  IMAD.MOV.U32 R14, RZ, RZ, RZ ;  /* 0x000000ffff0e7224 */ /* 0x000fe200078e00ff */
[----:B------:R-:W-:Y:S06]  /*0130*/  @!P0 BRA `(.L_x_0) ;  /* 0x0000000000f08947 */ /* 0x000fec0003800000 */
[----:B------:R-:W1:Y:S01]  /*0140*/  LDC R8, c[0x0][0x398] ;  /* 0x0000e600ff087b82 */ /* 0x000e620000000800 */
[----:B------:R-:W-:Y:S01]  /*0150*/  MOV R16, RZ ;  /* 0x000000ff00107202 */ /* 0x000fe20000000f00 */
[----:B------:R-:W-:Y:S01]  /*0160*/  IMAD.MOV.U32 R10, RZ, RZ, R4 ;  /* 0x000000ffff0a7224 */ /* 0x000fe200078e0004 */
[----:B------:R-:W-:Y:S02]  /*0170*/  MOV R9, UR5 ;  /* 0x0000000500097c02 */ /* 0x000fe40008000f00 */
[-C--:B------:R-:W-:Y:S02]  /*0180*/  MOV R7, R5.reuse ;  /* 0x0000000500077202 */ /* 0x080fe40000000f00 */
[----:B-1----:R-:W-:Y:S01]  /*0190*/  IADD3 R11, PT, PT, R5, R8, RZ ;  /* 0x00000008050b7210 */ /* 0x002fe20007ffe0ff */
[C-C-:B------:R-:W-:Y:S01]  /*01a0*/  IMAD R25, R8.reuse, 0x3, R5.reuse ;  /* 0x0000000308197824 */ /* 0x140fe200078e0205 */
[CC--:B------:R-:W-:Y:S01]  /*01b0*/  LEA R6, R8.reuse, R5.reuse, 0x1 ;  /* 0x0000000508067211 */ /* 0x0c0fe200078e08ff */
[C-C-:B------:R-:W-:Y:S01]  /*01c0*/  IMAD R29, R8.reuse, 0x5, R5.reuse ;  /* 0x00000005081d7824 */ /* 0x140fe200078e0205 */
[C---:B------:R-:W-:Y:S01]  /*01d0*/  LEA R27, R8.reuse, R5, 0x2 ;  /* 0x00000005081b7211 */ /* 0x040fe200078e10ff */
[----:B------:R-:W-:-:S02]  /*01e0*/  IMAD R24, R8, 0x6, R5 ;  /* 0x0000000608187824 */ /* 0x000fc400078e0205 */
[----:B------:R-:W-:-:S07]  /*01f0*/  IMAD R26, R8, 0x7, R5 ;  /* 0x00000007081a7824 */ /* 0x000fce00078e0205 */
.L_x_1:
[----:B------:R-:W1:Y:S08]  /*0200*/  LDC.64 R14, c[0x0][0x388] ;  /* 0x0000e200ff0e7b82 */ /* 0x000e700000000a00 */
[----:B------:R-:W2:Y:S01]  /*0210*/  LDC.64 R12, c[0x0][0x380] ;  /* 0x0000e000ff0c7b82 */ /* 0x000ea20000000a00 */
[----:B-1----:R-:W-:-:S06]  /*0220*/  IMAD.WIDE.U32 R18, R7, 0x4, R14 ;  /* 0x0000000407127825 */ /* 0x002fcc00078e000e */
[----:B0-----:R-:W3:Y:S01]  /*0230*/  LDG.E R18, desc[UR6][R18.64] ;  /* 0x0000000612127981 */ /* 0x001ee2000c1e1900 */
[----:B--2---:R-:W-:-:S05]  /*0240*/  IMAD.WIDE.U32 R12, R9, 0x4, R12 ;  /* 0x00000004090c7825 */ /* 0x004fca00078e000c */
[----:B------:R-:W3:Y:S01]  /*0250*/  LDG.E R17, desc[UR6][R12.64] ;  /* 0x000000060c117981 */ /* 0x000ee2000c1e1900 */
[----:B------:R-:W-:-:S03]  /*0260*/  IMAD.WIDE.U32 R22, R11, 0x4, R14 ;  /* 0x000000040b167825 */ /* 0x000fc600078e000e */
[----:B------:R-:W2:Y:S01]  /*0270*/  LDG.E R19, desc[UR6][R12.64+0x8] ;  /* 0x000008060c137981 */ /* 0x000ea2000c1e1900 */
[----:B------:R-:W-:-:S03]  /*0280*/  IMAD.WIDE.U32 R20, R6, 0x4, R14 ;  /* 0x0000000406147825 */ /* 0x000fc600078e000e */
[----:B------:R-:W4:Y:S04]  /*0290*/  LDG.E R22, desc[UR6][R22.64] ;  /* 0x0000000616167981 */ /* 0x000f28000c1e1900 */
[----:B------:R-:W2:Y:S04]  /*02a0*/  LDG.E R20, desc[UR6][R20.64] ;  /* 0x0000000614147981 */ /* 0x000ea8000c1e1900 */
[----:B------:R-:W5:Y:S01]  /*02b0*/  LDG.E R23, desc[UR6][R12.64+0x10] ;  /* 0x000010060c177981 */ /* 0x000f62000c1e1900 */
[----:B---3--:R-:W-:-:S03]  /*02c0*/  FFMA R17, R17, R18, R16 ;  /* 0x0000001211117223 */ /* 0x008fc60000000010 */
[----:B------:R-:W4:Y:S02]  /*02d0*/  LDG.E R16, desc[UR6][R12.64+0x4] ;  /* 0x000004060c107981 */ /* 0x000f24000c1e1900 */
[----:B----4-:R-:W-:Y:S01]  /*02e0*/  FFMA R28, R16, R22, R17 ;  /* 0x00000016101c7223 */ /* 0x010fe20000000011 */
[----:B------:R-:W-:-:S04]  /*02f0*/  IMAD.WIDE.U32 R16, R25, 0x4, R14 ;  /* 0x0000000419107825 */ /* 0x000fc800078e000e */
[----:B--2---:R-:W-:Y:S01]  /*0300*/  FFMA R28, R19, R20, R28 ;  /* 0x00000014131c7223 */ /* 0x004fe2000000001c */
[--C-:B------:R-:W-:Y:S01]  /*0310*/  IMAD.WIDE.U32 R18, R27, 0x4, R14.reuse ;  /* 0x000000041b127825 */ /* 0x100fe200078e000e */
[----:B------:R-:W2:Y:S05]  /*0320*/  LDG.E R16, desc[UR6][R16.64] ;  /* 0x0000000610107981 */ /* 0x000eaa000c1e1900 */
[----:B------:R-:W5:Y:S04]  /*0330*/  LDG.E R18, desc[UR6][R18.64] ;  /* 0x0000000612127981 */ /* 0x000f68000c1e1900 */
[----:B------:R-:W2:Y:S01]  /*0340*/  LDG.E R17, desc[UR6][R12.64+0xc] ;  /* 0x00000c060c117981 */ /* 0x000ea2000c1e1900 */
[----:B------:R-:W-:-:S03]  /*0350*/  IMAD.WIDE.U32 R20, R29, 0x4, R14 ;  /* 0x000000041d147825 */ /* 0x000fc600078e000e */
[----:B------:R-:W3:Y:S04]  /*0360*/  LDG.E R19, desc[UR6][R12.64+0x1c] ;  /* 0x00001c060c137981 */ /* 0x000ee8000c1e1900 */
[----:B------:R-:W4:Y:S01]  /*0370*/  LDG.E R20, desc[UR6][R20.64] ;  /* 0x0000000614147981 */ /* 0x000f22000c1e1900 */
[----:B--2---:R-:W-:-:S03]  /*0380*/  FFMA R28, R17, R16, R28 ;  /* 0x00000010111c7223 */ /* 0x004fc6000000001c */
[----:B------:R-:W4:Y:S01]  /*0390*/  LDG.E R17, desc[UR6][R12.64+0x14] ;  /* 0x000014060c117981 */ /* 0x000f22000c1e1900 */
[----:B-----5:R-:W-:Y:S01]  /*03a0*/  FFMA R28, R23, R18, R28 ;  /* 0x00000012171c7223 */ /* 0x020fe2000000001c */
[--C-:B------:R-:W-:Y:S02]  /*03b0*/  IMAD.WIDE.U32 R22, R24, 0x4, R14.reuse ;  /* 0x0000000418167825 */ /* 0x100fe400078e000e */
[----:B------:R-:W2:Y:S02]  /*03c0*/  LDG.E R16, desc[UR6][R12.64+0x18] ;  /* 0x000018060c107981 */ /* 0x000ea4000c1e1900 */
[----:B------:R-:W-:Y:S02]  /*03d0*/  IMAD.WIDE.U32 R14, R26, 0x4, R14 ;  /* 0x000000041a0e7825 */ /* 0x000fe400078e000e */
[----:B------:R-:W2:Y:S04]  /*03e0*/  LDG.E R22, desc[UR6][R22.64] ;  /* 0x0000000616167981 */ /* 0x000ea8000c1e1900 */
[----:B------:R-:W3:Y:S01]  /*03f0*/  LDG.E R14, desc[UR6][R14.64] ;  /* 0x000000060e0e7981 */ /* 0x000ee2000c1e1900 */
[----:B------:R-:W-:-:S05]  /*0400*/  VIADD R10, R10, 0x8 ;  /* 0x000000080a0a7836 */ /* 0x000fca0000000000 */
[----:B------:R-:W-:Y:S01]  /*0410*/  ISETP.NE.AND P1, PT, R10, RZ, PT ;  /* 0x000000ff0a00720c */ /* 0x000fe20003f25270 */
[C---:B------:R-:W-:Y:S01]  /*0420*/  IMAD R29, R8.reuse, 0x8, R29 ;  /* 0x00000008081d7824 */ /* 0x040fe200078e021d */
[C---:B------:R-:W-:Y:S02]  /*0430*/  LEA R11, R8.reuse, R11, 0x3 ;  /* 0x0000000b080b7211 */ /* 0x040fe400078e18ff */
[C---:B------:R-:W-:Y:S02]  /*0440*/  LEA R6, R8.reuse, R6, 0x3 ;  /* 0x0000000608067211 */ /* 0x040fe400078e18ff */
[C---:B------:R-:W-:Y:S02]  /*0450*/  LEA R25, R8.reuse, R25, 0x3 ;  /* 0x0000001908197211 */ /* 0x040fe400078e18ff */
[C---:B------:R-:W-:Y:S02]  /*0460*/  LEA R27, R8.reuse, R27, 0x3 ;  /* 0x0000001b081b7211 */ /* 0x040fe400078e18ff */
[----:B------:R-:W-:-:S02]  /*0470*/  LEA R24, R8, R24, 0x3 ;  /* 0x0000001808187211 */ /* 0x000fc400078e18ff */
[C---:B------:R-:W-:Y:S02]  /*0480*/  LEA R26, R8.reuse, R26, 0x3 ;  /* 0x0000001a081a7211 */ /* 0x040fe400078e18ff */
[----:B------:R-:W-:Y:S02]  /*0490*/  LEA R7, R8, R7, 0x3 ;  /* 0x0000000708077211 */ /* 0x000fe400078e18ff */
[----:B------:R-:W-:Y:S01]  /*04a0*/  IADD3 R9, PT, PT, R9, 0x8, RZ ;  /* 0x0000000809097810 */ /* 0x000fe20007ffe0ff */
[----:B----4-:R-:W-:-:S04]  /*04b0*/  FFMA R17, R17, R20, R28 ;  /* 0x0000001411117223 */ /* 0x010fc8000000001c */
[----:B--2---:R-:W-:-:S04]  /*04c0*/  FFMA R16, R16, R22, R17 ;  /* 0x0000001610107223 */ /* 0x004fc80000000011 */
[----:B---3--:R-:W-:Y:S01]  /*04d0*/  FFMA R16, R19, R14, R16 ;  /* 0x0000000e13107223 */ /* 0x008fe20000000010 */
[----:B------:R-:W-:Y:S06]  /*04e0*/  @P1 BRA `(.L_x_1) ;  /* 0xfffffffc00441947 */ /* 0x000fec000383ffff */
[----:B------:R-:W-:-:S07]  /*04f0*/  IMAD.MOV.U32 R14, RZ, RZ, R0 ;  /* 0x000000ffff0e7224 */ /* 0x000fce00078e0000 */
.L_x_0:
[----:B------:R-:W-:-:S13]  /*0500*/  ISETP.NE.AND P1, PT, R2, RZ, PT ;  /* 0x000000ff0200720c */ /* 0x000fda0003f25270 */
[----:B------:R-:W-:Y:S05]  /*0510*/  @!P1 BRA `(.L_x_2) ;  /* 0x0000000400209947 */ /* 0x000fea0003800000 */
[----:B------:R-:W-:Y:S02]  /*0520*/  IADD3 R6, PT, PT, R2, -0x1, RZ ;  /* 0xffffffff02067810 */ /* 0x000fe40007ffe0ff */
[----:B------:R-:W-:Y:S02]  /*0530*/  ISETP.NE.AND P1, PT, R3, RZ, PT ;  /* 0x000000ff0300720c */ /* 0x000fe40003f25270 */
[----:B------:R-:W-:-:S13]  /*0540*/  ISETP.GE.U32.AND P2, PT, R6, 0x3, PT ;  /* 0x000000030600780c */ /* 0x000fda0003f46070 */
[----:B------:R-:W-:Y:S05]  /*0550*/  @!P2 BRA `(.L_x_3) ;  /* 0x00000000007ca947 */ /* 0x000fea0003800000 */
[----:B------:R-:W1:Y:S01]  /*0560*/  LDC R15, c[0x0][0x398] ;  /* 0x0000e600ff0f7b82 */ /* 0x000e620000000800 */
[C---:B------:R-:W-:Y:S02]  /*0570*/  IADD3 R11, PT, PT, R14.reuse, UR5, RZ ;  /* 0x000000050e0b7c10 */ /* 0x040fe4000fffe0ff */
[----:B------:R-:W-:-:S04]  /*0580*/  IADD3 R20, P2, PT, R14, UR5, RZ ;  /* 0x000000050e147c10 */ /* 0x000fc8000ff5e0ff */
[----:B------:R-:W-:Y:S01]  /*0590*/  IADD3.X R21, PT, PT, RZ, RZ, RZ, P2, !PT ;  /* 0x000000ffff157210 */ /* 0x000fe200017fe4ff */
[----:B------:R-:W2:Y:S08]  /*05a0*/  LDC.64 R18, c[0x0][0x380] ;  /* 0x0000e000ff127b82 */ /* 0x000eb00000000a00 */
[----:B------:R-:W3:Y:S08]  /*05b0*/  LDC.64 R8, c[0x0][0x388] ;  /* 0x0000e200ff087b82 */ /* 0x000ef00000000a00 */
[----:B------:R-:W4:Y:S01]  /*05c0*/  LDC.64 R6, c[0x0][0x380] ;  /* 0x0000e000ff067b82 */ /* 0x000f220000000a00 */
[----:B-1----:R-:W-:-:S05]  /*05d0*/  IMAD R10, R14, R15, R5 ;  /* 0x0000000f0e0a7224 */ /* 0x002fca00078e0205 */
[----:B------:R-:W-:Y:S01]  /*05e0*/  IADD3 R17, PT, PT, R10, R15, RZ ;  /* 0x0000000f0a117210 */ /* 0x000fe20007ffe0ff */
[----:B--2---:R-:W-:-:S06]  /*05f0*/  IMAD.WIDE.U32 R18, R11, 0x4, R18 ;  /* 0x000000040b127825 */ /* 0x004fcc00078e0012 */
[----:B0-----:R-:W2:Y:S01]  /*0600*/  LDG.E R19, desc[UR6][R18.64] ;  /* 0x0000000612137981 */ /* 0x001ea2000c1e1900 */
[----:B---3--:R-:W-:-:S04]  /*0610*/  IMAD.WIDE.U32 R10, R10, 0x4, R8 ;  /* 0x000000040a0a7825 */ /* 0x008fc800078e0008 */
[C---:B------:R-:W-:Y:S02]  /*0620*/  IMAD.WIDE.U32 R12, R17.reuse, 0x4, R8 ;  /* 0x00000004110c7825 */ /* 0x040fe400078e0008 */
[----:B------:R-:W2:Y:S01]  /*0630*/  LDG.E R10, desc[UR6][R10.64] ;  /* 0x000000060a0a7981 */ /* 0x000ea2000c1e1900 */
[C---:B----4-:R-:W-:Y:S01]  /*0640*/  LEA R6, P2, R20.reuse, R6, 0x2 ;  /* 0x0000000614067211 */ /* 0x050fe200078410ff */
[----:B------:R-:W-:Y:S02]  /*0650*/  IMAD.IADD R17, R17, 0x1, R15 ;  /* 0x0000000111117824 */ /* 0x000fe400078e020f */
[----:B------:R-:W3:Y:S01]  /*0660*/  LDG.E R12, desc[UR6][R12.64] ;  /* 0x000000060c0c7981 */ /* 0x000ee2000c1e1900 */
[----:B------:R-:W-:Y:S01]  /*0670*/  LEA.HI.X R7, R20, R7, R21, 0x2, P2 ;  /* 0x0000000714077211 */ /* 0x000fe200010f1415 */
[C---:B------:R-:W-:Y:S01]  /*0680*/  IMAD.WIDE.U32 R20, R17.reuse, 0x4, R8 ;  /* 0x0000000411147825 */ /* 0x040fe200078e0008 */
[----:B------:R-:W-:-:S03]  /*0690*/  IADD3 R15, PT, PT, R17, R15, RZ ;  /* 0x0000000f110f7210 */ /* 0x000fc60007ffe0ff */
[----:B------:R-:W3:Y:S02]  /*06a0*/  LDG.E R22, desc[UR6][R6.64+0x4] ;  /* 0x0000040606167981 */ /* 0x000ee4000c1e1900 */
[----:B------:R-:W-:Y:S02]  /*06b0*/  IMAD.WIDE.U32 R8, R15, 0x4, R8 ;  /* 0x000000040f087825 */ /* 0x000fe400078e0008 */
[----:B------:R-:W4:Y:S04]  /*06c0*/  LDG.E R20, desc[UR6][R20.64] ;  /* 0x0000000614147981 */ /* 0x000f28000c1e1900 */
[----:B------:R-:W4:Y:S04]  /*06d0*/  LDG.E R24, desc[UR6][R6.64+0x8] ;  /* 0x0000080606187981 */ /* 0x000f28000c1e1900 */
[----:B------:R-:W5:Y:S04]  /*06e0*/  LDG.E R8, desc[UR6][R8.64] ;  /* 0x0000000608087981 */ /* 0x000f68000c1e1900 */
[----:B------:R-:W5:Y:S01]  /*06f0*/  LDG.E R18, desc[UR6][R6.64+0xc] ;  /* 0x00000c0606127981 */ /* 0x000f62000c1e1900 */
[----:B------:R-:W-:Y:S01]  /*0700*/  IADD3 R14, PT, PT, R14, 0x4, RZ ;  /* 0x000000040e0e7810 */ /* 0x000fe20007ffe0ff */
[----:B--2---:R-:W-:-:S04]  /*0710*/  FFMA R19, R19, R10, R16 ;  /* 0x0000000a13137223 */ /* 0x004fc80000000010 */
[----:B---3--:R-:W-:-:S04]  /*0720*/  FFMA R19, R22, R12, R19 ;  /* 0x0000000c16137223 */ /* 0x008fc80000000013 */
[----:B----4-:R-:W-:-:S04]  /*0730*/  FFMA R19, R24, R20, R19 ;  /* 0x0000001418137223 */ /* 0x010fc80000000013 */
[----:B-----5:R-:W-:-:S07]  /*0740*/  FFMA R16, R18, R8, R19 ;  /* 0x0000000812107223 */ /* 0x020fce0000000013 */
.L_x_3:
[----:B------:R-:W-:Y:S05]  /*0750*/  @!P1 BRA `(.L_x_2) ;  /* 0x0000000000909947 */ /* 0x000fea0003800000 */
[----:B------:R-:W1:Y:S01]  /*0760*/  LDC R12, c[0x0][0x398] ;  /* 0x0000e600ff0c7b82 */ /* 0x000e620000000800 */
[----:B------:R-:W-:Y:S02]  /*0770*/  ISETP.NE.AND P2, PT, R3, 0x1, PT ;  /* 0x000000010300780c */ /* 0x000fe40003f45270 */
[----:B-1----:R-:W-:-:S04]  /*0780*/  LOP3.LUT R6, R12, 0x1, RZ, 0xc0, !PT ;  /* 0x000000010c067812 */ /* 0x002fc800078ec0ff */
[----:B------:R-:W-:-:S07]  /*0790*/  ISETP.NE.U32.AND P1, PT, R6, 0x1, PT ;  /* 0x000000010600780c */ /* 0x000fce0003f25070 */
[----:B------:R-:W-:Y:S06]  /*07a0*/  @!P2 BRA `(.L_x_4) ;  /* 0x000000000054a947 */ /* 0x000fec0003800000 */
[----:B------:R-:W1:Y:S01]  /*07b0*/  LDC R10, c[0x0][0x398] ;  /* 0x0000e600ff0a7b82 */ /* 0x000e620000000800 */
[C---:B------:R-:W-:Y:S02]  /*07c0*/  IADD3 R11, PT, PT, R14.reuse, UR5, RZ ;  /* 0x000000050e0b7c10 */ /* 0x040fe4000fffe0ff */
[----:B------:R-:W-:-:S04]  /*07d0*/  IADD3 R15, P2, PT, R14, UR5, RZ ;  /* 0x000000050e0f7c10 */ /* 0x000fc8000ff5e0ff */
[----:B------:R-:W-:Y:S01]  /*07e0*/  IADD3.X R20, PT, PT, RZ, RZ, RZ, P2, !PT ;  /* 0x000000ffff147210 */ /* 0x000fe200017fe4ff */
[----:B------:R-:W2:Y:S08]  /*07f0*/  LDC.64 R18, c[0x0][0x380] ;  /* 0x0000e000ff127b82 */ /* 0x000eb00000000a00 */
[----:B------:R-:W3:Y:S08]  /*0800*/  LDC.64 R8, c[0x0][0x380] ;  /* 0x0000e000ff087b82 */ /* 0x000ef00000000a00 */
[----:B------:R-:W4:Y:S01]  /*0810*/  LDC.64 R6, c[0x0][0x388] ;  /* 0x0000e200ff067b82 */ /* 0x000f220000000a00 */
[----:B-1----:R-:W-:-:S04]  /*0820*/  IMAD R13, R14, R10, R5 ;  /* 0x0000000a0e0d7224 */ /* 0x002fc800078e0205 */
[----:B------:R-:W-:Y:S02]  /*0830*/  IMAD.IADD R17, R13, 0x1, R10 ;  /* 0x000000010d117824 */ /* 0x000fe400078e020a */
[----:B--2---:R-:W-:-:S06]  /*0840*/  IMAD.WIDE.U32 R18, R11, 0x4, R18 ;  /* 0x000000040b127825 */ /* 0x004fcc00078e0012 */
[----:B0-----:R-:W2:Y:S01]  /*0850*/  LDG.E R19, desc[UR6][R18.64] ;  /* 0x0000000612137981 */ /* 0x001ea2000c1e1900 */
[----:B---3--:R-:W-:-:S04]  /*0860*/  LEA R8, P2, R15, R8, 0x2 ;  /* 0x000000080f087211 */ /* 0x008fc800078410ff */
[----:B------:R-:W-:Y:S01]  /*0870*/  LEA.HI.X R9, R15, R9, R20, 0x2, P2 ;  /* 0x000000090f097211 */ /* 0x000fe200010f1414 */
[----:B----4-:R-:W-:-:S05]  /*0880*/  IMAD.WIDE.U32 R10, R13, 0x4, R6 ;  /* 0x000000040d0a7825 */ /* 0x010fca00078e0006 */
[----:B------:R-:W3:Y:S01]  /*0890*/  LDG.E R9, desc[UR6][R8.64+0x4] ;  /* 0x0000040608097981 */ /* 0x000ee2000c1e1900 */
[----:B------:R-:W-:-:S03]  /*08a0*/  IMAD.WIDE.U32 R6, R17, 0x4, R6 ;  /* 0x0000000411067825 */ /* 0x000fc600078e0006 */
[----:B------:R-:W2:Y:S04]  /*08b0*/  LDG.E R10, desc[UR6][R10.64] ;  /* 0x000000060a0a7981 */ /* 0x000ea8000c1e1900 */
[----:B------:R-:W3:Y:S01]  /*08c0*/  LDG.E R6, desc[UR6][R6.64] ;  /* 0x0000000606067981 */ /* 0x000ee2000c1e1900 */
[----:B------:R-:W-:Y:S01]  /*08d0*/  IADD3 R14, PT, PT, R14, 0x2, RZ ;  /* 0x000000020e0e7810 */ /* 0x000fe20007ffe0ff */
[----:B--2---:R-:W-:-:S04]  /*08e0*/  FFMA R16, R19, R10, R16 ;  /* 0x0000000a13107223 */ /* 0x004fc80000000010 */
[----:B---3--:R-:W-:-:S07]  /*08f0*/  FFMA R16, R9, R6, R16 ;  /* 0x0000000609107223 */ /* 0x008fce0000000010 */
.L_x_4:
[----:B------:R-:W-:Y:S05]  /*0900*/  @P1 BRA `(.L_x_2) ;  /* 0x0000000000241947 */ /* 0x000fea0003800000 */
[----:B------:R-:W1:Y:S01]  /*0910*/  LDC.64 R6, c[0x0][0x380] ;  /* 0x0000e000ff067b82 */ /* 0x000e620000000a00 */
[C---:B------:R-:W-:Y:S01]  /*0920*/  IADD3 R11, PT, PT, R14.reuse, UR5, RZ ;  /* 0x000000050e0b7c10 */ /* 0x040fe2000fffe0ff */
[----:B------:R-:W-:-:S06]  /*0930*/  IMAD R13, R14, R12, R5 ;  /* 0x0000000c0e0d7224 */ /* 0x000fcc00078e0205 */
[----:B------:R-:W2:Y:S01]  /*0940*/  LDC.64 R8, c[0x0][0x388] ;  /* 0x0000e200ff087b82 */ /* 0x000ea20000000a00 */
[----:B-1----:R-:W-:-:S06]  /*0950*/  IMAD.WIDE.U32 R6, R11, 0x4, R6 ;  /* 0x000000040b067825 */ /* 0x002fcc00078e0006 */
[----:B0-----:R-:W3:Y:S01]  /*0960*/  LDG.E R7, desc[UR6][R6.64] ;  /* 0x0000000606077981 */ /* 0x001ee2000c1e1900 */
[----:B--2---:R-:W-:-:S06]  /*0970*/  IMAD.WIDE.U32 R8, R13, 0x4, R8 ;  /* 0x000000040d087825 */ /* 0x004fcc00078e0008 */
[----:B------:R-:W3:Y:S02]  /*0980*/  LDG.E R8, desc[UR6][R8.64] ;  /* 0x0000000608087981 */ /* 0x000ee4000c1e1900 */
[----:B---3--:R-:W-:-:S07]  /*0990*/  FFMA R16, R7, R8, R16 ;  /* 0x0000000807107223 */ /* 0x008fce0000000010 */
.L_x_2:
[----:B------:R-:W1:Y:S01]  /*09a0*/  LDCU UR8, c[0x0][0x398] ;  /* 0x00007300ff0877ac */ /* 0x000e620008000800 */
[----:B------:R-:W2:Y:S01]  /*09b0*/  LDC.64 R6, c[0x0][0x390] ;  /* 0x0000e400ff067b82 */ /* 0x000ea20000000a00 */
[C---:B------:R-:W-:Y:S02]  /*09c0*/  IADD3 R9, PT, PT, R5.reuse, UR5, RZ ;  /* 0x0000000505097c10 */ /* 0x040fe4000fffe0ff */
[----:B------:R-:W-:-:S04]  /*09d0*/  IADD3 R5, PT, PT, R5, 0x1, RZ ;  /* 0x0000000105057810 */ /* 0x000fc80007ffe0ff */
[----:B-1----:R-:W-:Y:S01]  /*09e0*/  ISETP.NE.AND P1, PT, R5, UR8, PT ;  /* 0x0000000805007c0c */ /* 0x002fe2000bf25270 */
[----:B--2---:R-:W-:-:S05]  /*09f0*/  IMAD.WIDE.U32 R6, R9, 0x4, R6 ;  /* 0x0000000409067825 */ /* 0x004fca00078e0006 */
[----:B0-----:R1:W-:Y:S07]  /*0a00*/  STG.E desc[UR6][R6.64], R16 ;  /* 0x0000001006007986 */ /* 0x0013ee000c101906 */
[----:B------:R-:W-:Y:S05]  /*0a10*/  @P1 BRA `(.L_x_5) ;  /* 0xfffffff400bc1947 */ /* 0x000fea000383ffff */
[----:B------:R-:W-:Y:S05]  /*0a20*/  BRA.U UP0, `(.L_x_6) ;  /* 0xfffffff500a47547 */ /* 0x000fea000b83ffff */
[----:B------:R-:W-:Y:S05]  /*0a30*/  EXIT ;  /* 0x000000000000794d */ /* 0x000fea0003800000 */
.L_x_7:
[----:B------:R-:W-:-:S00]  /*0a40*/  BRA `(.L_x_7) ;  /* 0xfffffffc00fc7947 */ /* 0x000fc0000383ffff */
[----:B------:R-:W-:-:S00]  /*0a50*/  NOP ;  /* 0x0000000000007918 */ /* 0x000fc00000000000 */
        /* <DEDUP_REMOVED lines=10> */
.L_x_8:


//--------------------- .nv.shared.reserved.0     --------------------------
	.section	.nv.shared.reserved.0,"aw",@nobits
	.weak		__nv_reservedSMEM_offset_0_alias
	.size		__nv_reservedSMEM_offset_0_alias, 0, 64
	.other		__nv_reservedSMEM_offset_0_alias,@"STO_CUDA_RESERVED_SHARED STV_DEFAULT"
__nv_reservedSMEM_offset_0_alias:
	.zero		0
	.zero		64


//--------------------- .nv.constant0._Z17MatrixMulOnDevicePfS_S_i --------------------------
	.section	.nv.constant0._Z17MatrixMulOnDevicePfS_S_i,"a",@progbits
	.sectionflags	@""
	.align	4
.nv.constant0._Z17MatrixMulOnDevicePfS_S_i:
	.zero		924


//--------------------- SYMBOLS --------------------------

	.type		.nv.reservedSmem.offset0,@object
	.size		.nv.reservedSmem.offset0,0x4
